//
// Generated by NVIDIA NVVM Compiler
//
// Compiler Build ID: CL-36424714
// Cuda compilation tools, release 13.0, V13.0.88
// Based on NVVM 20.0.0
//

.version 9.0
.target sm_100
.address_size 64

	// .globl	_Z13reduce_kernelI12SumOperationEvPKfPfiT_
.extern .shared .align 16 .b8 shared_data[];

.visible .entry _Z13reduce_kernelI12SumOperationEvPKfPfiT_(
	.param .u64 .ptr .align 1 _Z13reduce_kernelI12SumOperationEvPKfPfiT__param_0,
	.param .u64 .ptr .align 1 _Z13reduce_kernelI12SumOperationEvPKfPfiT__param_1,
	.param .u32 _Z13reduce_kernelI12SumOperationEvPKfPfiT__param_2,
	.param .align 4 .b8 _Z13reduce_kernelI12SumOperationEvPKfPfiT__param_3[4]
)
{
	.reg .pred 	%p<6>;
	.reg .b32 	%r<14>;
	.reg .b32 	%f<9>;
	.reg .b64 	%rd<9>;

	ld.param.u64 	%rd1, [_Z13reduce_kernelI12SumOperationEvPKfPfiT__param_0];
	ld.param.f32 	%f8, [_Z13reduce_kernelI12SumOperationEvPKfPfiT__param_3];
	ld.param.u64 	%rd2, [_Z13reduce_kernelI12SumOperationEvPKfPfiT__param_1];
	ld.param.u32 	%r8, [_Z13reduce_kernelI12SumOperationEvPKfPfiT__param_2];
	mov.u32 	%r1, %ctaid.x;
	mov.u32 	%r13, %ntid.x;
	mov.u32 	%r3, %tid.x;
	mad.lo.s32 	%r4, %r1, %r13, %r3;
	setp.ge.s32 	%p1, %r4, %r8;
	@%p1 bra 	$L__BB0_2;
	cvta.to.global.u64 	%rd3, %rd1;
	mul.wide.s32 	%rd4, %r4, 4;
	add.s64 	%rd5, %rd3, %rd4;
	ld.global.f32 	%f8, [%rd5];
$L__BB0_2:
	shl.b32 	%r9, %r3, 2;
	mov.u32 	%r10, shared_data;
	add.s32 	%r5, %r10, %r9;
	st.shared.f32 	[%r5], %f8;
	bar.sync 	0;
	setp.lt.u32 	%p2, %r13, 2;
	@%p2 bra 	$L__BB0_6;
$L__BB0_3:
	shr.u32 	%r7, %r13, 1;
	setp.ge.u32 	%p3, %r3, %r7;
	@%p3 bra 	$L__BB0_5;
	ld.shared.f32 	%f4, [%r5];
	shl.b32 	%r11, %r7, 2;
	add.s32 	%r12, %r5, %r11;
	ld.shared.f32 	%f5, [%r12];
	add.f32 	%f6, %f4, %f5;
	st.shared.f32 	[%r5], %f6;
$L__BB0_5:
	bar.sync 	0;
	setp.gt.u32 	%p4, %r13, 3;
	mov.u32 	%r13, %r7;
	@%p4 bra 	$L__BB0_3;
$L__BB0_6:
	setp.ne.s32 	%p5, %r3, 0;
	@%p5 bra 	$L__BB0_8;
	ld.shared.f32 	%f7, [shared_data];
	cvta.to.global.u64 	%rd6, %rd2;
	mul.wide.u32 	%rd7, %r1, 4;
	add.s64 	%rd8, %rd6, %rd7;
	st.global.f32 	[%rd8], %f7;
$L__BB0_8:
	ret;

}
	// .globl	_Z13reduce_kernelI12MinOperationEvPKfPfiT_
.visible .entry _Z13reduce_kernelI12MinOperationEvPKfPfiT_(
	.param .u64 .ptr .align 1 _Z13reduce_kernelI12MinOperationEvPKfPfiT__param_0,
	.param .u64 .ptr .align 1 _Z13reduce_kernelI12MinOperationEvPKfPfiT__param_1,
	.param .u32 _Z13reduce_kernelI12MinOperationEvPKfPfiT__param_2,
	.param .align 4 .b8 _Z13reduce_kernelI12MinOperationEvPKfPfiT__param_3[4]
)
{
	.reg .pred 	%p<6>;
	.reg .b32 	%r<14>;
	.reg .b32 	%f<9>;
	.reg .b64 	%rd<9>;

	ld.param.u64 	%rd1, [_Z13reduce_kernelI12MinOperationEvPKfPfiT__param_0];
	ld.param.f32 	%f8, [_Z13reduce_kernelI12MinOperationEvPKfPfiT__param_3];
	ld.param.u64 	%rd2, [_Z13reduce_kernelI12MinOperationEvPKfPfiT__param_1];
	ld.param.u32 	%r8, [_Z13reduce_kernelI12MinOperationEvPKfPfiT__param_2];
	mov.u32 	%r1, %ctaid.x;
	mov.u32 	%r13, %ntid.x;
	mov.u32 	%r3, %tid.x;
	mad.lo.s32 	%r4, %r1, %r13, %r3;
	setp.ge.s32 	%p1, %r4, %r8;
	@%p1 bra 	$L__BB1_2;
	cvta.to.global.u64 	%rd3, %rd1;
	mul.wide.s32 	%rd4, %r4, 4;
	add.s64 	%rd5, %rd3, %rd4;
	ld.global.f32 	%f8, [%rd5];
$L__BB1_2:
	shl.b32 	%r9, %r3, 2;
	mov.u32 	%r10, shared_data;
	add.s32 	%r5, %r10, %r9;
	st.shared.f32 	[%r5], %f8;
	bar.sync 	0;
	setp.lt.u32 	%p2, %r13, 2;
	@%p2 bra 	$L__BB1_6;
$L__BB1_3:
	shr.u32 	%r7, %r13, 1;
	setp.ge.u32 	%p3, %r3, %r7;
	@%p3 bra 	$L__BB1_5;
	ld.shared.f32 	%f4, [%r5];
	shl.b32 	%r11, %r7, 2;
	add.s32 	%r12, %r5, %r11;
	ld.shared.f32 	%f5, [%r12];
	min.f32 	%f6, %f4, %f5;
	st.shared.f32 	[%r5], %f6;
$L__BB1_5:
	bar.sync 	0;
	setp.gt.u32 	%p4, %r13, 3;
	mov.u32 	%r13, %r7;
	@%p4 bra 	$L__BB1_3;
$L__BB1_6:
	setp.ne.s32 	%p5, %r3, 0;
	@%p5 bra 	$L__BB1_8;
	ld.shared.f32 	%f7, [shared_data];
	cvta.to.global.u64 	%rd6, %rd2;
	mul.wide.u32 	%rd7, %r1, 4;
	add.s64 	%rd8, %rd6, %rd7;
	st.global.f32 	[%rd8], %f7;
$L__BB1_8:
	ret;

}
	// .globl	_Z13reduce_kernelI12MaxOperationEvPKfPfiT_
.visible .entry _Z13reduce_kernelI12MaxOperationEvPKfPfiT_(
	.param .u64 .ptr .align 1 _Z13reduce_kernelI12MaxOperationEvPKfPfiT__param_0,
	.param .u64 .ptr .align 1 _Z13reduce_kernelI12MaxOperationEvPKfPfiT__param_1,
	.param .u32 _Z13reduce_kernelI12MaxOperationEvPKfPfiT__param_2,
	.param .align 4 .b8 _Z13reduce_kernelI12MaxOperationEvPKfPfiT__param_3[4]
)
{
	.reg .pred 	%p<6>;
	.reg .b32 	%r<14>;
	.reg .b32 	%f<9>;
	.reg .b64 	%rd<9>;

	ld.param.u64 	%rd1, [_Z13reduce_kernelI12MaxOperationEvPKfPfiT__param_0];
	ld.param.f32 	%f8, [_Z13reduce_kernelI12MaxOperationEvPKfPfiT__param_3];
	ld.param.u64 	%rd2, [_Z13reduce_kernelI12MaxOperationEvPKfPfiT__param_1];
	ld.param.u32 	%r8, [_Z13reduce_kernelI12MaxOperationEvPKfPfiT__param_2];
	mov.u32 	%r1, %ctaid.x;
	mov.u32 	%r13, %ntid.x;
	mov.u32 	%r3, %tid.x;
	mad.lo.s32 	%r4, %r1, %r13, %r3;
	setp.ge.s32 	%p1, %r4, %r8;
	@%p1 bra 	$L__BB2_2;
	cvta.to.global.u64 	%rd3, %rd1;
	mul.wide.s32 	%rd4, %r4, 4;
	add.s64 	%rd5, %rd3, %rd4;
	ld.global.f32 	%f8, [%rd5];
$L__BB2_2:
	shl.b32 	%r9, %r3, 2;
	mov.u32 	%r10, shared_data;
	add.s32 	%r5, %r10, %r9;
	st.shared.f32 	[%r5], %f8;
	bar.sync 	0;
	setp.lt.u32 	%p2, %r13, 2;
	@%p2 bra 	$L__BB2_6;
$L__BB2_3:
	shr.u32 	%r7, %r13, 1;
	setp.ge.u32 	%p3, %r3, %r7;
	@%p3 bra 	$L__BB2_5;
	ld.shared.f32 	%f4, [%r5];
	shl.b32 	%r11, %r7, 2;
	add.s32 	%r12, %r5, %r11;
	ld.shared.f32 	%f5, [%r12];
	max.f32 	%f6, %f4, %f5;
	st.shared.f32 	[%r5], %f6;
$L__BB2_5:
	bar.sync 	0;
	setp.gt.u32 	%p4, %r13, 3;
	mov.u32 	%r13, %r7;
	@%p4 bra 	$L__BB2_3;
$L__BB2_6:
	setp.ne.s32 	%p5, %r3, 0;
	@%p5 bra 	$L__BB2_8;
	ld.shared.f32 	%f7, [shared_data];
	cvta.to.global.u64 	%rd6, %rd2;
	mul.wide.u32 	%rd7, %r1, 4;
	add.s64 	%rd8, %rd6, %rd7;
	st.global.f32 	[%rd8], %f7;
$L__BB2_8:
	ret;

}


// ===== COMPILED SASS (sm_100) =====

	.target	sm_100

	.elftype	@"ET_EXEC"


//--------------------- .note.nv.tkinfo           --------------------------
	.section	.note.nv.tkinfo,"",@"SHT_NOTE"
	.sectionflags	@"SHF_NOTE_NV_TKINFO"
	.tkinfo
        /*0018*/ 	.word	0x00000002
        /*0030*/ 	.string	""
        /*0030*/ 	.string	"ptxas"
        /*0030*/ 	.string	"Cuda compilation tools, release 13.0, V13.0.88"
        /*0030*/ 	.string	"Build cuda_13.0.r13.0/compiler.36424714_0"
        /*0030*/ 	.string	"-arch sm_100 -m 64 "



//--------------------- .note.nv.cuinfo           --------------------------
	.section	.note.nv.cuinfo,"",@"SHT_NOTE"
	.sectionflags	@"SHF_NOTE_NV_CUINFO"
        /*0018*/ 	.short	0x0002
        /*001a*/ 	.short	0x0064
        /*001c*/ 	.short	0x0082
	.zero		2


//--------------------- .nv.info                  --------------------------
	.section	.nv.info,"",@"SHT_CUDA_INFO"
	.align	4


	//----- nvinfo : EIATTR_REGCOUNT
	.align		4
        /*0000*/ 	.byte	0x04, 0x2f
        /*0002*/ 	.short	(.L_1 - .L_0)
	.align		4
.L_0:
        /*0004*/ 	.word	index@(_Z13reduce_kernelI12SumOperationEvPKfPfiT_)
        /*0008*/ 	.word	0x0000000b


	//----- nvinfo : EIATTR_FRAME_SIZE
	.align		4
.L_1:
        /*000c*/ 	.byte	0x04, 0x11
        /*000e*/ 	.short	(.L_3 - .L_2)
	.align		4
.L_2:
        /*0010*/ 	.word	index@(_Z13reduce_kernelI12SumOperationEvPKfPfiT_)
        /*0014*/ 	.word	0x00000000


	//----- nvinfo : EIATTR_REGCOUNT
	.align		4
.L_3:
        /*0018*/ 	.byte	0x04, 0x2f
        /*001a*/ 	.short	(.L_5 - .L_4)
	.align		4
.L_4:
        /*001c*/ 	.word	index@(_Z13reduce_kernelI12MinOperationEvPKfPfiT_)
        /*0020*/ 	.word	0x0000000b


	//----- nvinfo : EIATTR_FRAME_SIZE
	.align		4
.L_5:
        /*0024*/ 	.byte	0x04, 0x11
        /*0026*/ 	.short	(.L_7 - .L_6)
	.align		4
.L_6:
        /*0028*/ 	.word	index@(_Z13reduce_kernelI12MinOperationEvPKfPfiT_)
        /*002c*/ 	.word	0x00000000


	//----- nvinfo : EIATTR_REGCOUNT
	.align		4
.L_7:
        /*0030*/ 	.byte	0x04, 0x2f
        /*0032*/ 	.short	(.L_9 - .L_8)
	.align		4
.L_8:
        /*0034*/ 	.word	index@(_Z13reduce_kernelI12MaxOperationEvPKfPfiT_)
        /*0038*/ 	.word	0x0000000b


	//----- nvinfo : EIATTR_FRAME_SIZE
	.align		4
.L_9:
        /*003c*/ 	.byte	0x04, 0x11
        /*003e*/ 	.short	(.L_11 - .L_10)
	.align		4
.L_10:
        /*0040*/ 	.word	index@(_Z13reduce_kernelI12MaxOperationEvPKfPfiT_)
        /*0044*/ 	.word	0x00000000


	//----- nvinfo : EIATTR_MIN_STACK_SIZE
	.align		4
.L_11:
        /*0048*/ 	.byte	0x04, 0x12
        /*004a*/ 	.short	(.L_13 - .L_12)
	.align		4
.L_12:
        /*004c*/ 	.word	index@(_Z13reduce_kernelI12MaxOperationEvPKfPfiT_)
        /*0050*/ 	.word	0x00000000


	//----- nvinfo : EIATTR_MIN_STACK_SIZE
	.align		4
.L_13:
        /*0054*/ 	.byte	0x04, 0x12
        /*0056*/ 	.short	(.L_15 - .L_14)
	.align		4
.L_14:
        /*0058*/ 	.word	index@(_Z13reduce_kernelI12MinOperationEvPKfPfiT_)
        /*005c*/ 	.word	0x00000000


	//----- nvinfo : EIATTR_MIN_STACK_SIZE
	.align		4
.L_15:
        /*0060*/ 	.byte	0x04, 0x12
        /*0062*/ 	.short	(.L_17 - .L_16)
	.align		4
.L_16:
        /*0064*/ 	.word	index@(_Z13reduce_kernelI12SumOperationEvPKfPfiT_)
        /*0068*/ 	.word	0x00000000
.L_17:


//--------------------- .nv.compat                --------------------------
	.section	.nv.compat,"",@"SHT_CUDA_COMPAT_INFO"
	.align	4
        /*0000*/ 	.byte	0x02, 0x09, 0x00, 0x00, 0x02, 0x02, 0x01, 0x00, 0x02, 0x05, 0x05, 0x00, 0x03, 0x07, 0x01, 0x01
        /*0010*/ 	.byte	0x02, 0x03, 0x00, 0x00, 0x02, 0x06, 0x01, 0x00, 0x04, 0x0b, 0x08, 0x00, 0x09, 0x00, 0x00, 0x00
        /*0020*/ 	.byte	0x00, 0x00, 0x00, 0x00


//--------------------- .nv.info._Z13reduce_kernelI12MaxOperationEvPKfPfiT_ --------------------------
	.section	.nv.info._Z13reduce_kernelI12MaxOperationEvPKfPfiT_,"",@"SHT_CUDA_INFO"
	.sectionflags	@""
	.align	4


	//----- nvinfo : EIATTR_CUDA_API_VERSION
	.align		4
        /*0000*/ 	.byte	0x04, 0x37
        /*0002*/ 	.short	(.L_19 - .L_18)
.L_18:
        /*0004*/ 	.word	0x00000082


	//----- nvinfo : EIATTR_KPARAM_INFO
	.align		4
.L_19:
        /*0008*/ 	.byte	0x04, 0x17
        /*000a*/ 	.short	(.L_21 - .L_20)
.L_20:
        /*000c*/ 	.word	0x00000000
        /*0010*/ 	.short	0x0003
        /*0012*/ 	.short	0x0014
        /*0014*/ 	.byte	0x00, 0xf0, 0x11, 0x00


	//----- nvinfo : EIATTR_KPARAM_INFO
	.align		4
.L_21:
        /*0018*/ 	.byte	0x04, 0x17
        /*001a*/ 	.short	(.L_23 - .L_22)
.L_22:
        /*001c*/ 	.word	0x00000000
        /*0020*/ 	.short	0x0002
        /*0022*/ 	.short	0x0010
        /*0024*/ 	.byte	0x00, 0xf0, 0x11, 0x00


	//----- nvinfo : EIATTR_KPARAM_INFO
	.align		4
.L_23:
        /*0028*/ 	.byte	0x04, 0x17
        /*002a*/ 	.short	(.L_25 - .L_24)
.L_24:
        /*002c*/ 	.word	0x00000000
        /*0030*/ 	.short	0x0001
        /*0032*/ 	.short	0x0008
        /*0034*/ 	.byte	0x00, 0xf5, 0x21, 0x00


	//----- nvinfo : EIATTR_KPARAM_INFO
	.align		4
.L_25:
        /*0038*/ 	.byte	0x04, 0x17
        /*003a*/ 	.short	(.L_27 - .L_26)
.L_26:
        /*003c*/ 	.word	0x00000000
        /*0040*/ 	.short	0x0000
        /*0042*/ 	.short	0x0000
        /*0044*/ 	.byte	0x00, 0xf5, 0x21, 0x00


	//----- nvinfo : EIATTR_SPARSE_MMA_MASK
	.align		4
.L_27:
        /*0048*/ 	.byte	0x03, 0x50
        /*004a*/ 	.short	0x0000


	//----- nvinfo : EIATTR_MAXREG_COUNT
	.align		4
        /*004c*/ 	.byte	0x03, 0x1b
        /*004e*/ 	.short	0x00ff


	//----- nvinfo : EIATTR_NUM_BARRIERS
	.align		4
        /*0050*/ 	.byte	0x02, 0x4c
        /*0052*/ 	.byte	0x01
	.zero		1


	//----- nvinfo : EIATTR_MERCURY_ISA_VERSION
	.align		4
        /*0054*/ 	.byte	0x03, 0x5f
        /*0056*/ 	.short	0x0101


	//----- nvinfo : EIATTR_VRC_CTA_INIT_COUNT
	.align		4
        /*0058*/ 	.byte	0x02, 0x4a
	.zero		1
	.zero		1


	//----- nvinfo : EIATTR_EXIT_INSTR_OFFSETS
	.align		4
        /*005c*/ 	.byte	0x04, 0x1c
        /*005e*/ 	.short	(.L_29 - .L_28)


	//   ....[0]....
.L_28:
        /*0060*/ 	.word	0x00000220


	//   ....[1]....
        /*0064*/ 	.word	0x000002a0


	//----- nvinfo : EIATTR_CBANK_PARAM_SIZE
	.align		4
.L_29:
        /*0068*/ 	.byte	0x03, 0x19
        /*006a*/ 	.short	0x0018


	//----- nvinfo : EIATTR_PARAM_CBANK
	.align		4
        /*006c*/ 	.byte	0x04, 0x0a
        /*006e*/ 	.short	(.L_31 - .L_30)
	.align		4
.L_30:
        /*0070*/ 	.word	index@(.nv.constant0._Z13reduce_kernelI12MaxOperationEvPKfPfiT_)
        /*0074*/ 	.short	0x0380
        /*0076*/ 	.short	0x0018


	//----- nvinfo : EIATTR_SW_WAR
	.align		4
.L_31:
        /*0078*/ 	.byte	0x04, 0x36
        /*007a*/ 	.short	(.L_33 - .L_32)
.L_32:
        /*007c*/ 	.word	0x00000008
.L_33:


//--------------------- .nv.info._Z13reduce_kernelI12MinOperationEvPKfPfiT_ --------------------------
	.section	.nv.info._Z13reduce_kernelI12MinOperationEvPKfPfiT_,"",@"SHT_CUDA_INFO"
	.sectionflags	@""
	.align	4


	//----- nvinfo : EIATTR_CUDA_API_VERSION
	.align		4
        /*0000*/ 	.byte	0x04, 0x37
        /*0002*/ 	.short	(.L_35 - .L_34)
.L_34:
        /*0004*/ 	.word	0x00000082


	//----- nvinfo : EIATTR_KPARAM_INFO
	.align		4
.L_35:
        /*0008*/ 	.byte	0x04, 0x17
        /*000a*/ 	.short	(.L_37 - .L_36)
.L_36:
        /*000c*/ 	.word	0x00000000
        /*0010*/ 	.short	0x0003
        /*0012*/ 	.short	0x0014
        /*0014*/ 	.byte	0x00, 0xf0, 0x11, 0x00


	//----- nvinfo : EIATTR_KPARAM_INFO
	.align		4
.L_37:
        /*0018*/ 	.byte	0x04, 0x17
        /*001a*/ 	.short	(.L_39 - .L_38)
.L_38:
        /*001c*/ 	.word	0x00000000
        /*0020*/ 	.short	0x0002
        /*0022*/ 	.short	0x0010
        /*0024*/ 	.byte	0x00, 0xf0, 0x11, 0x00


	//----- nvinfo : EIATTR_KPARAM_INFO
	.align		4
.L_39:
        /*0028*/ 	.byte	0x04, 0x17
        /*002a*/ 	.short	(.L_41 - .L_40)
.L_40:
        /*002c*/ 	.word	0x00000000
        /*0030*/ 	.short	0x0001
        /*0032*/ 	.short	0x0008
        /*0034*/ 	.byte	0x00, 0xf5, 0x21, 0x00


	//----- nvinfo : EIATTR_KPARAM_INFO
	.align		4
.L_41:
        /*0038*/ 	.byte	0x04, 0x17
        /*003a*/ 	.short	(.L_43 - .L_42)
.L_42:
        /*003c*/ 	.word	0x00000000
        /*0040*/ 	.short	0x0000
        /*0042*/ 	.short	0x0000
        /*0044*/ 	.byte	0x00, 0xf5, 0x21, 0x00


	//----- nvinfo : EIATTR_SPARSE_MMA_MASK
	.align		4
.L_43:
        /*0048*/ 	.byte	0x03, 0x50
        /*004a*/ 	.short	0x0000


	//----- nvinfo : EIATTR_MAXREG_COUNT
	.align		4
        /*004c*/ 	.byte	0x03, 0x1b
        /*004e*/ 	.short	0x00ff


	//----- nvinfo : EIATTR_NUM_BARRIERS
	.align		4
        /*0050*/ 	.byte	0x02, 0x4c
        /*0052*/ 	.byte	0x01
	.zero		1


	//----- nvinfo : EIATTR_MERCURY_ISA_VERSION
	.align		4
        /*0054*/ 	.byte	0x03, 0x5f
        /*0056*/ 	.short	0x0101


	//----- nvinfo : EIATTR_VRC_CTA_INIT_COUNT
	.align		4
        /*0058*/ 	.byte	0x02, 0x4a
	.zero		1
	.zero		1


	//----- nvinfo : EIATTR_EXIT_INSTR_OFFSETS
	.align		4
        /*005c*/ 	.byte	0x04, 0x1c
        /*005e*/ 	.short	(.L_45 - .L_44)


	//   ....[0]....
.L_44:
        /*0060*/ 	.word	0x00000220


	//   ....[1]....
        /*0064*/ 	.word	0x000002a0


	//----- nvinfo : EIATTR_CBANK_PARAM_SIZE
	.align		4
.L_45:
        /*0068*/ 	.byte	0x03, 0x19
        /*006a*/ 	.short	0x0018


	//----- nvinfo : EIATTR_PARAM_CBANK
	.align		4
        /*006c*/ 	.byte	0x04, 0x0a
        /*006e*/ 	.short	(.L_47 - .L_46)
	.align		4
.L_46:
        /*0070*/ 	.word	index@(.nv.constant0._Z13reduce_kernelI12MinOperationEvPKfPfiT_)
        /*0074*/ 	.short	0x0380
        /*0076*/ 	.short	0x0018


	//----- nvinfo : EIATTR_SW_WAR
	.align		4
.L_47:
        /*0078*/ 	.byte	0x04, 0x36
        /*007a*/ 	.short	(.L_49 - .L_48)
.L_48:
        /*007c*/ 	.word	0x00000008
.L_49:


//--------------------- .nv.info._Z13reduce_kernelI12SumOperationEvPKfPfiT_ --------------------------
	.section	.nv.info._Z13reduce_kernelI12SumOperationEvPKfPfiT_,"",@"SHT_CUDA_INFO"
	.sectionflags	@""
	.align	4


	//----- nvinfo : EIATTR_CUDA_API_VERSION
	.align		4
        /*0000*/ 	.byte	0x04, 0x37
        /*0002*/ 	.short	(.L_51 - .L_50)
.L_50:
        /*0004*/ 	.word	0x00000082


	//----- nvinfo : EIATTR_KPARAM_INFO
	.align		4
.L_51:
        /*0008*/ 	.byte	0x04, 0x17
        /*000a*/ 	.short	(.L_53 - .L_52)
.L_52:
        /*000c*/ 	.word	0x00000000
        /*0010*/ 	.short	0x0003
        /*0012*/ 	.short	0x0014
        /*0014*/ 	.byte	0x00, 0xf0, 0x11, 0x00


	//----- nvinfo : EIATTR_KPARAM_INFO
	.align		4
.L_53:
        /*0018*/ 	.byte	0x04, 0x17
        /*001a*/ 	.short	(.L_55 - .L_54)
.L_54:
        /*001c*/ 	.word	0x00000000
        /*0020*/ 	.short	0x0002
        /*0022*/ 	.short	0x0010
        /*0024*/ 	.byte	0x00, 0xf0, 0x11, 0x00


	//----- nvinfo : EIATTR_KPARAM_INFO
	.align		4
.L_55:
        /*0028*/ 	.byte	0x04, 0x17
        /*002a*/ 	.short	(.L_57 - .L_56)
.L_56:
        /*002c*/ 	.word	0x00000000
        /*0030*/ 	.short	0x0001
        /*0032*/ 	.short	0x0008
        /*0034*/ 	.byte	0x00, 0xf5, 0x21, 0x00


	//----- nvinfo : EIATTR_KPARAM_INFO
	.align		4
.L_57:
        /*0038*/ 	.byte	0x04, 0x17
        /*003a*/ 	.short	(.L_59 - .L_58)
.L_58:
        /*003c*/ 	.word	0x00000000
        /*0040*/ 	.short	0x0000
        /*0042*/ 	.short	0x0000
        /*0044*/ 	.byte	0x00, 0xf5, 0x21, 0x00


	//----- nvinfo : EIATTR_SPARSE_MMA_MASK
	.align		4
.L_59:
        /*0048*/ 	.byte	0x03, 0x50
        /*004a*/ 	.short	0x0000


	//----- nvinfo : EIATTR_MAXREG_COUNT
	.align		4
        /*004c*/ 	.byte	0x03, 0x1b
        /*004e*/ 	.short	0x00ff


	//----- nvinfo : EIATTR_NUM_BARRIERS
	.align		4
        /*0050*/ 	.byte	0x02, 0x4c
        /*0052*/ 	.byte	0x01
	.zero		1


	//----- nvinfo : EIATTR_MERCURY_ISA_VERSION
	.align		4
        /*0054*/ 	.byte	0x03, 0x5f
        /*0056*/ 	.short	0x0101


	//----- nvinfo : EIATTR_VRC_CTA_INIT_COUNT
	.align		4
        /*0058*/ 	.byte	0x02, 0x4a
	.zero		1
	.zero		1


	//----- nvinfo : EIATTR_EXIT_INSTR_OFFSETS
	.align		4
        /*005c*/ 	.byte	0x04, 0x1c
        /*005e*/ 	.short	(.L_61 - .L_60)


	//   ....[0]....
.L_60:
        /*0060*/ 	.word	0x00000220


	//   ....[1]....
        /*0064*/ 	.word	0x000002a0


	//----- nvinfo : EIATTR_CBANK_PARAM_SIZE
	.align		4
.L_61:
        /*0068*/ 	.byte	0x03, 0x19
        /*006a*/ 	.short	0x0018


	//----- nvinfo : EIATTR_PARAM_CBANK
	.align		4
        /*006c*/ 	.byte	0x04, 0x0a
        /*006e*/ 	.short	(.L_63 - .L_62)
	.align		4
.L_62:
        /*0070*/ 	.word	index@(.nv.constant0._Z13reduce_kernelI12SumOperationEvPKfPfiT_)
        /*0074*/ 	.short	0x0380
        /*0076*/ 	.short	0x0018


	//----- nvinfo : EIATTR_SW_WAR
	.align		4
.L_63:
        /*0078*/ 	.byte	0x04, 0x36
        /*007a*/ 	.short	(.L_65 - .L_64)
.L_64:
        /*007c*/ 	.word	0x00000008
.L_65:


//--------------------- .nv.callgraph             --------------------------
	.section	.nv.callgraph,"",@"SHT_CUDA_CALLGRAPH"
	.align	4
	.sectionentsize	8
	.align		4
        /*0000*/ 	.word	0x00000000
	.align		4
        /*0004*/ 	.word	0xffffffff
	.align		4
        /*0008*/ 	.word	0x00000000
	.align		4
        /*000c*/ 	.word	0xfffffffe
	.align		4
        /*0010*/ 	.word	0x00000000
	.align		4
        /*0014*/ 	.word	0xfffffffd
	.align		4
        /*0018*/ 	.word	0x00000000
	.align		4
        /*001c*/ 	.word	0xfffffffc


//--------------------- .text._Z13reduce_kernelI12MaxOperationEvPKfPfiT_ --------------------------
	.section	.text._Z13reduce_kernelI12MaxOperationEvPKfPfiT_,"ax",@progbits
	.align	128
        .global         _Z13reduce_kernelI12MaxOperationEvPKfPfiT_
        .type           _Z13reduce_kernelI12MaxOperationEvPKfPfiT_,@function
        .size           _Z13reduce_kernelI12MaxOperationEvPKfPfiT_,(.L_x_9 - _Z13reduce_kernelI12MaxOperationEvPKfPfiT_)
        .other          _Z13reduce_kernelI12MaxOperationEvPKfPfiT_,@"STO_CUDA_ENTRY STV_DEFAULT"
_Z13reduce_kernelI12MaxOperationEvPKfPfiT_:
.text._Z13reduce_kernelI12MaxOperationEvPKfPfiT_:
[----:B------:R-:W-:Y:S01]  /*0000*/  LDC R1, c[0x0][0x37c] ;  /* 0x0000df00ff017b82 */ /* 0x000fe20000000800 */
[----:B------:R-:W0:Y:S01]  /*0010*/  S2R R7, SR_CTAID.X ;  /* 0x0000000000077919 */ /* 0x000e220000002500 */
[----:B------:R-:W0:Y:S01]  /*0020*/  LDCU UR8, c[0x0][0x360] ;  /* 0x00006c00ff0877ac */ /* 0x000e220008000800 */
[----:B------:R-:W0:Y:S01]  /*0030*/  S2R R6, SR_TID.X ;  /* 0x0000000000067919 */ /* 0x000e220000002100 */
[----:B------:R-:W1:Y:S01]  /*0040*/  LDCU UR4, c[0x0][0x390] ;  /* 0x00007200ff0477ac */ /* 0x000e620008000800 */
[----:B------:R-:W2:Y:S01]  /*0050*/  LDCU.64 UR6, c[0x0][0x358] ;  /* 0x00006b00ff0677ac */ /* 0x000ea20008000a00 */
[----:B0-----:R-:W-:-:S05]  /*0060*/  IMAD R5, R7, UR8, R6 ;  /* 0x0000000807057c24 */ /* 0x001fca000f8e0206 */
[----:B-1----:R-:W-:Y:S01]  /*0070*/  ISETP.GE.AND P0, PT, R5, UR4, PT ;  /* 0x0000000405007c0c */ /* 0x002fe2000bf06270 */
[----:B------:R-:W0:-:S12]  /*0080*/  LDCU UR4, c[0x0][0x394] ;  /* 0x00007280ff0477ac */ /* 0x000e180008000800 */
[----:B------:R-:W1:Y:S01]  /*0090*/  @!P0 LDC.64 R2, c[0x0][0x380] ;  /* 0x0000e000ff028b82 */ /* 0x000e620000000a00 */
[----:B0-----:R-:W-:Y:S02]  /*00a0*/  IMAD.U32 R0, RZ, RZ, UR4 ;  /* 0x00000004ff007e24 */ /* 0x001fe4000f8e00ff */
[----:B-1----:R-:W-:-:S05]  /*00b0*/  @!P0 IMAD.WIDE R2, R5, 0x4, R2 ;  /* 0x0000000405028825 */ /* 0x002fca00078e0202 */
[----:B--2---:R-:W2:Y:S01]  /*00c0*/  @!P0 LDG.E R0, desc[UR6][R2.64] ;  /* 0x0000000602008981 */ /* 0x004ea2000c1e1900 */
[----:B------:R-:W0:Y:S01]  /*00d0*/  S2UR UR5, SR_CgaCtaId ;  /* 0x00000000000579c3 */ /* 0x000e220000008800 */
[----:B------:R-:W-:Y:S01]  /*00e0*/  IMAD.U32 R4, RZ, RZ, UR8 ;  /* 0x00000008ff047e24 */ /* 0x000fe2000f8e00ff */
[----:B------:R-:W-:Y:S01]  /*00f0*/  UMOV UR4, 0x400 ;  /* 0x0000040000047882 */ /* 0x000fe20000000000 */
[----:B------:R-:W-:-:S03]  /*0100*/  ISETP.NE.AND P0, PT, R6, RZ, PT ;  /* 0x000000ff0600720c */ /* 0x000fc60003f05270 */
[----:B------:R-:W-:Y:S01]  /*0110*/  ISETP.GE.U32.AND P1, PT, R4, 0x2, PT ;  /* 0x000000020400780c */ /* 0x000fe20003f26070 */
[----:B0-----:R-:W-:-:S06]  /*0120*/  ULEA UR4, UR5, UR4, 0x18 ;  /* 0x0000000405047291 */ /* 0x001fcc000f8ec0ff */
[----:B------:R-:W-:-:S05]  /*0130*/  LEA R5, R6, UR4, 0x2 ;  /* 0x0000000406057c11 */ /* 0x000fca000f8e10ff */
[----:B--2---:R0:W-:Y:S01]  /*0140*/  STS [R5], R0 ;  /* 0x0000000005007388 */ /* 0x0041e20000000800 */
[----:B------:R-:W-:Y:S06]  /*0150*/  BAR.SYNC.DEFER_BLOCKING 0x0 ;  /* 0x0000000000007b1d */ /* 0x000fec0000010000 */
[----:B------:R-:W-:Y:S05]  /*0160*/  @!P1 BRA `(.L_x_0) ;  /* 0x00000000002c9947 */ /* 0x000fea0003800000 */
.L_x_1:
[----:B------:R-:W-:-:S04]  /*0170*/  SHF.R.U32.HI R8, RZ, 0x1, R4 ;  /* 0x00000001ff087819 */ /* 0x000fc80000011604 */
[----:B------:R-:W-:-:S13]  /*0180*/  ISETP.GE.U32.AND P1, PT, R6, R8, PT ;  /* 0x000000080600720c */ /* 0x000fda0003f26070 */
[----:B------:R-:W-:Y:S01]  /*0190*/  @!P1 IMAD R2, R8, 0x4, R5 ;  /* 0x0000000408029824 */ /* 0x000fe200078e0205 */
[----:B0-----:R-:W-:Y:S04]  /*01a0*/  @!P1 LDS R0, [R5] ;  /* 0x0000000005009984 */ /* 0x001fe80000000800 */
[----:B------:R-:W0:Y:S02]  /*01b0*/  @!P1 LDS R3, [R2] ;  /* 0x0000000002039984 */ /* 0x000e240000000800 */
[----:B0-----:R-:W-:-:S05]  /*01c0*/  @!P1 FMNMX R0, R0, R3, !PT ;  /* 0x0000000300009209 */ /* 0x001fca0007800000 */
[----:B------:R1:W-:Y:S01]  /*01d0*/  @!P1 STS [R5], R0 ;  /* 0x0000000005009388 */ /* 0x0003e20000000800 */
[----:B------:R-:W-:Y:S01]  /*01e0*/  BAR.SYNC.DEFER_BLOCKING 0x0 ;  /* 0x0000000000007b1d */ /* 0x000fe20000010000 */
[----:B------:R-:W-:Y:S01]  /*01f0*/  ISETP.GT.U32.AND P1, PT, R4, 0x3, PT ;  /* 0x000000030400780c */ /* 0x000fe20003f24070 */
[----:B------:R-:W-:-:S12]  /*0200*/  IMAD.MOV.U32 R4, RZ, RZ, R8 ;  /* 0x000000ffff047224 */ /* 0x000fd800078e0008 */
[----:B-1----:R-:W-:Y:S05]  /*0210*/  @P1 BRA `(.L_x_1) ;  /* 0xfffffffc00d41947 */ /* 0x002fea000383ffff */
.L_x_0:
[----:B------:R-:W-:Y:S05]  /*0220*/  @P0 EXIT ;  /* 0x000000000000094d */ /* 0x000fea0003800000 */
[----:B------:R-:W1:Y:S01]  /*0230*/  S2UR UR5, SR_CgaCtaId ;  /* 0x00000000000579c3 */ /* 0x000e620000008800 */
[----:B------:R-:W-:-:S07]  /*0240*/  UMOV UR4, 0x400 ;  /* 0x0000040000047882 */ /* 0x000fce0000000000 */
[----:B------:R-:W2:Y:S01]  /*0250*/  LDC.64 R2, c[0x0][0x388] ;  /* 0x0000e200ff027b82 */ /* 0x000ea20000000a00 */
[----:B-1----:R-:W-:Y:S01]  /*0260*/  ULEA UR4, UR5, UR4, 0x18 ;  /* 0x0000000405047291 */ /* 0x002fe2000f8ec0ff */
[----:B--2---:R-:W-:-:S08]  /*0270*/  IMAD.WIDE.U32 R2, R7, 0x4, R2 ;  /* 0x0000000407027825 */ /* 0x004fd000078e0002 */
[----:B0-----:R-:W0:Y:S04]  /*0280*/  LDS R5, [UR4] ;  /* 0x00000004ff057984 */ /* 0x001e280008000800 */
[----:B0-----:R-:W-:Y:S01]  /*0290*/  STG.E desc[UR6][R2.64], R5 ;  /* 0x0000000502007986 */ /* 0x001fe2000c101906 */
[----:B------:R-:W-:Y:S05]  /*02a0*/  EXIT ;  /* 0x000000000000794d */ /* 0x000fea0003800000 */
.L_x_2:
[----:B------:R-:W-:-:S00]  /*02b0*/  BRA `(.L_x_2) ;  /* 0xfffffffc00fc7947 */ /* 0x000fc0000383ffff */
[----:B------:R-:W-:-:S00]  /*02c0*/  NOP ;  /* 0x0000000000007918 */ /* 0x000fc00000000000 */
        /* <DEDUP_REMOVED lines=11> */
.L_x_9:


//--------------------- .text._Z13reduce_kernelI12MinOperationEvPKfPfiT_ --------------------------
	.section	.text._Z13reduce_kernelI12MinOperationEvPKfPfiT_,"ax",@progbits
	.align	128
        .global         _Z13reduce_kernelI12MinOperationEvPKfPfiT_
        .type           _Z13reduce_kernelI12MinOperationEvPKfPfiT_,@function
        .size           _Z13reduce_kernelI12MinOperationEvPKfPfiT_,(.L_x_10 - _Z13reduce_kernelI12MinOperationEvPKfPfiT_)
        .other          _Z13reduce_kernelI12MinOperationEvPKfPfiT_,@"STO_CUDA_ENTRY STV_DEFAULT"
_Z13reduce_kernelI12MinOperationEvPKfPfiT_:
.text._Z13reduce_kernelI12MinOperationEvPKfPfiT_:
        /* <DEDUP_REMOVED lines=23> */
.L_x_4:
[----:B------:R-:W-:-:S04]  /*0170*/  SHF.R.U32.HI R8, RZ, 0x1, R4 ;  /* 0x00000001ff087819 */ /* 0x000fc80000011604 */
[----:B------:R-:W-:-:S13]  /*0180*/  ISETP.GE.U32.AND P1, PT, R6, R8, PT ;  /* 0x000000080600720c */ /* 0x000fda0003f26070 */
[----:B------:R-:W-:Y:S01]  /*0190*/  @!P1 IMAD R2, R8, 0x4, R5 ;  /* 0x0000000408029824 */ /* 0x000fe200078e0205 */
[----:B0-----:R-:W-:Y:S04]  /*01a0*/  @!P1 LDS R0, [R5] ;  /* 0x0000000005009984 */ /* 0x001fe80000000800 */
[----:B------:R-:W0:Y:S02]  /*01b0*/  @!P1 LDS R3, [R2] ;  /* 0x0000000002039984 */ /* 0x000e240000000800 */
[----:B0-----:R-:W-:-:S05]  /*01c0*/  @!P1 FMNMX R0, R0, R3, PT ;  /* 0x0000000300009209 */ /* 0x001fca0003800000 */
[----:B------:R1:W-:Y:S01]  /*01d0*/  @!P1 STS [R5], R0 ;  /* 0x0000000005009388 */ /* 0x0003e20000000800 */
[----:B------:R-:W-:Y:S01]  /*01e0*/  BAR.SYNC.DEFER_BLOCKING 0x0 ;  /* 0x0000000000007b1d */ /* 0x000fe20000010000 */
[----:B------:R-:W-:Y:S01]  /*01f0*/  ISETP.GT.U32.AND P1, PT, R4, 0x3, PT ;  /* 0x000000030400780c */ /* 0x000fe20003f24070 */
[----:B------:R-:W-:-:S12]  /*0200*/  IMAD.MOV.U32 R4, RZ, RZ, R8 ;  /* 0x000000ffff047224 */ /* 0x000fd800078e0008 */
[----:B-1----:R-:W-:Y:S05]  /*0210*/  @P1 BRA `(.L_x_4) ;  /* 0xfffffffc00d41947 */ /* 0x002fea000383ffff */
.L_x_3:
        /* <DEDUP_REMOVED lines=9> */
.L_x_5:
        /* <DEDUP_REMOVED lines=13> */
.L_x_10:


//--------------------- .text._Z13reduce_kernelI12SumOperationEvPKfPfiT_ --------------------------
	.section	.text._Z13reduce_kernelI12SumOperationEvPKfPfiT_,"ax",@progbits
	.align	128
        .global         _Z13reduce_kernelI12SumOperationEvPKfPfiT_
        .type           _Z13reduce_kernelI12SumOperationEvPKfPfiT_,@function
        .size           _Z13reduce_kernelI12SumOperationEvPKfPfiT_,(.L_x_11 - _Z13reduce_kernelI12SumOperationEvPKfPfiT_)
        .other          _Z13reduce_kernelI12SumOperationEvPKfPfiT_,@"STO_CUDA_ENTRY STV_DEFAULT"
_Z13reduce_kernelI12SumOperationEvPKfPfiT_:
.text._Z13reduce_kernelI12SumOperationEvPKfPfiT_:
        /* <DEDUP_REMOVED lines=23> */
.L_x_7:
[----:B------:R-:W-:-:S04]  /*0170*/  SHF.R.U32.HI R8, RZ, 0x1, R4 ;  /* 0x00000001ff087819 */ /* 0x000fc80000011604 */
[----:B------:R-:W-:-:S13]  /*0180*/  ISETP.GE.U32.AND P1, PT, R6, R8, PT ;  /* 0x000000080600720c */ /* 0x000fda0003f26070 */
[----:B------:R-:W-:Y:S01]  /*0190*/  @!P1 LEA R2, R8, R5, 0x2 ;  /* 0x0000000508029211 */ /* 0x000fe200078e10ff */
[----:B0-----:R-:W-:Y:S04]  /*01a0*/  @!P1 LDS R0, [R5] ;  /* 0x0000000005009984 */ /* 0x001fe80000000800 */
[----:B------:R-:W0:Y:S02]  /*01b0*/  @!P1 LDS R3, [R2] ;  /* 0x0000000002039984 */ /* 0x000e240000000800 */
[----:B0-----:R-:W-:-:S05]  /*01c0*/  @!P1 FADD R0, R0, R3 ;  /* 0x0000000300009221 */ /* 0x001fca0000000000 */
[----:B------:R1:W-:Y:S01]  /*01d0*/  @!P1 STS [R5], R0 ;  /* 0x0000000005009388 */ /* 0x0003e20000000800 */
[----:B------:R-:W-:Y:S01]  /*01e0*/  BAR.SYNC.DEFER_BLOCKING 0x0 ;  /* 0x0000000000007b1d */ /* 0x000fe20000010000 */
[----:B------:R-:W-:Y:S01]  /*01f0*/  ISETP.GT.U32.AND P1, PT, R4, 0x3, PT ;  /* 0x000000030400780c */ /* 0x000fe20003f24070 */
[----:B------:R-:W-:-:S12]  /*0200*/  IMAD.MOV.U32 R4, RZ, RZ, R8 ;  /* 0x000000ffff047224 */ /* 0x000fd800078e0008 */
[----:B-1----:R-:W-:Y:S05]  /*0210*/  @P1 BRA `(.L_x_7) ;  /* 0xfffffffc00d41947 */ /* 0x002fea000383ffff */
.L_x_6:
        /* <DEDUP_REMOVED lines=9> */
.L_x_8:
        /* <DEDUP_REMOVED lines=13> */
.L_x_11:


//--------------------- .nv.shared._Z13reduce_kernelI12MaxOperationEvPKfPfiT_ --------------------------
	.section	.nv.shared._Z13reduce_kernelI12MaxOperationEvPKfPfiT_,"aw",@nobits
	.sectionflags	@""
	.align	16
	.zero		1024


//--------------------- .nv.shared.reserved.0     --------------------------
	.section	.nv.shared.reserved.0,"aw",@nobits
	.weak		__nv_reservedSMEM_offset_0_alias
	.size		__nv_reservedSMEM_offset_0_alias, 0, 64
	.other		__nv_reservedSMEM_offset_0_alias,@"STO_CUDA_RESERVED_SHARED STV_DEFAULT"
__nv_reservedSMEM_offset_0_alias:
	.zero		0
	.zero		64


//--------------------- .nv.shared._Z13reduce_kernelI12MinOperationEvPKfPfiT_ --------------------------
	.section	.nv.shared._Z13reduce_kernelI12MinOperationEvPKfPfiT_,"aw",@nobits
	.sectionflags	@""
	.align	16
	.zero		1024


//--------------------- .nv.shared._Z13reduce_kernelI12SumOperationEvPKfPfiT_ --------------------------
	.section	.nv.shared._Z13reduce_kernelI12SumOperationEvPKfPfiT_,"aw",@nobits
	.sectionflags	@""
	.align	16
	.zero		1024


//--------------------- .nv.constant0._Z13reduce_kernelI12MaxOperationEvPKfPfiT_ --------------------------
	.section	.nv.constant0._Z13reduce_kernelI12MaxOperationEvPKfPfiT_,"a",@progbits
	.sectionflags	@""
	.align	4
.nv.constant0._Z13reduce_kernelI12MaxOperationEvPKfPfiT_:
	.zero		920


//--------------------- .nv.constant0._Z13reduce_kernelI12MinOperationEvPKfPfiT_ --------------------------
	.section	.nv.constant0._Z13reduce_kernelI12MinOperationEvPKfPfiT_,"a",@progbits
	.sectionflags	@""
	.align	4
.nv.constant0._Z13reduce_kernelI12MinOperationEvPKfPfiT_:
	.zero		920


//--------------------- .nv.constant0._Z13reduce_kernelI12SumOperationEvPKfPfiT_ --------------------------
	.section	.nv.constant0._Z13reduce_kernelI12SumOperationEvPKfPfiT_,"a",@progbits
	.sectionflags	@""
	.align	4
.nv.constant0._Z13reduce_kernelI12SumOperationEvPKfPfiT_:
	.zero		920


//--------------------- SYMBOLS --------------------------

	.type		.nv.reservedSmem.offset0,@object
	.size		.nv.reservedSmem.offset0,0x4
	.type		.nv.reservedSmem.cap,@object
	.size		.nv.reservedSmem.cap,0x4
